//
// Generated by NVIDIA NVVM Compiler
//
// Compiler Build ID: CL-36424714
// Cuda compilation tools, release 13.0, V13.0.88
// Based on NVVM 20.0.0
//

.version 9.0
.target sm_100
.address_size 64

	// .globl	_Z3addPiS_
.extern .func  (.param .b32 func_retval0) vprintf
(
	.param .b64 vprintf_param_0,
	.param .b64 vprintf_param_1
)
;
.global .align 1 .b8 $str[19] = {109, 97, 116, 114, 105, 120, 32, 111, 110, 32, 100, 101, 118, 105, 99, 101, 58, 10};
.global .align 1 .b8 $str$1[11] = {40, 37, 102, 44, 32, 37, 102, 41, 32, 32};
.global .align 1 .b8 $str$2[2] = {10};

.visible .entry _Z3addPiS_(
	.param .u64 .ptr .align 1 _Z3addPiS__param_0,
	.param .u64 .ptr .align 1 _Z3addPiS__param_1
)
{
	.reg .pred 	%p<2>;
	.reg .b32 	%r<4>;
	.reg .b64 	%rd<8>;

	ld.param.u64 	%rd1, [_Z3addPiS__param_0];
	ld.param.u64 	%rd2, [_Z3addPiS__param_1];
	mov.u32 	%r1, %ctaid.x;
	setp.gt.u32 	%p1, %r1, 9;
	@%p1 bra 	$L__BB0_2;
	cvta.to.global.u64 	%rd3, %rd1;
	cvta.to.global.u64 	%rd4, %rd2;
	mul.wide.u32 	%rd5, %r1, 4;
	add.s64 	%rd6, %rd3, %rd5;
	ld.global.u32 	%r2, [%rd6];
	shl.b32 	%r3, %r2, 1;
	add.s64 	%rd7, %rd4, %rd5;
	st.global.u32 	[%rd7], %r3;
$L__BB0_2:
	ret;

}
	// .globl	_Z19print_device_matrixPP6float2
.visible .entry _Z19print_device_matrixPP6float2(
	.param .u64 .ptr .align 1 _Z19print_device_matrixPP6float2_param_0
)
{
	.local .align 16 .b8 	__local_depot1[16];
	.reg .b64 	%SP;
	.reg .b64 	%SPL;
	.reg .b32 	%r<23>;
	.reg .b32 	%f<17>;
	.reg .b64 	%rd<19>;
	.reg .b64 	%fd<17>;

	mov.u64 	%SPL, __local_depot1;
	cvta.local.u64 	%SP, %SPL;
	ld.param.u64 	%rd1, [_Z19print_device_matrixPP6float2_param_0];
	cvta.to.global.u64 	%rd2, %rd1;
	add.u64 	%rd3, %SP, 0;
	add.u64 	%rd4, %SPL, 0;
	mov.u64 	%rd5, $str;
	cvta.global.u64 	%rd6, %rd5;
	{ // callseq 0, 0
	.param .b64 param0;
	st.param.b64 	[param0], %rd6;
	.param .b64 param1;
	st.param.b64 	[param1], 0;
	.param .b32 retval0;
	call.uni (retval0), 
	vprintf, 
	(
	param0, 
	param1
	);
	ld.param.b32 	%r1, [retval0];
	} // callseq 0
	ld.global.u64 	%rd7, [%rd2];
	ld.v2.f32 	{%f1, %f2}, [%rd7];
	cvt.f64.f32 	%fd1, %f1;
	cvt.f64.f32 	%fd2, %f2;
	st.local.v2.f64 	[%rd4], {%fd1, %fd2};
	mov.u64 	%rd8, $str$1;
	cvta.global.u64 	%rd9, %rd8;
	{ // callseq 1, 0
	.param .b64 param0;
	st.param.b64 	[param0], %rd9;
	.param .b64 param1;
	st.param.b64 	[param1], %rd3;
	.param .b32 retval0;
	call.uni (retval0), 
	vprintf, 
	(
	param0, 
	param1
	);
	ld.param.b32 	%r3, [retval0];
	} // callseq 1
	ld.global.u64 	%rd10, [%rd2];
	ld.v2.f32 	{%f3, %f4}, [%rd10+8];
	cvt.f64.f32 	%fd3, %f3;
	cvt.f64.f32 	%fd4, %f4;
	st.local.v2.f64 	[%rd4], {%fd3, %fd4};
	{ // callseq 2, 0
	.param .b64 param0;
	st.param.b64 	[param0], %rd9;
	.param .b64 param1;
	st.param.b64 	[param1], %rd3;
	.param .b32 retval0;
	call.uni (retval0), 
	vprintf, 
	(
	param0, 
	param1
	);
	ld.param.b32 	%r5, [retval0];
	} // callseq 2
	ld.global.u64 	%rd11, [%rd2];
	ld.v2.f32 	{%f5, %f6}, [%rd11+16];
	cvt.f64.f32 	%fd5, %f5;
	cvt.f64.f32 	%fd6, %f6;
	st.local.v2.f64 	[%rd4], {%fd5, %fd6};
	{ // callseq 3, 0
	.param .b64 param0;
	st.param.b64 	[param0], %rd9;
	.param .b64 param1;
	st.param.b64 	[param1], %rd3;
	.param .b32 retval0;
	call.uni (retval0), 
	vprintf, 
	(
	param0, 
	param1
	);
	ld.param.b32 	%r7, [retval0];
	} // callseq 3
	ld.global.u64 	%rd12, [%rd2];
	ld.v2.f32 	{%f7, %f8}, [%rd12+24];
	cvt.f64.f32 	%fd7, %f7;
	cvt.f64.f32 	%fd8, %f8;
	st.local.v2.f64 	[%rd4], {%fd7, %fd8};
	{ // callseq 4, 0
	.param .b64 param0;
	st.param.b64 	[param0], %rd9;
	.param .b64 param1;
	st.param.b64 	[param1], %rd3;
	.param .b32 retval0;
	call.uni (retval0), 
	vprintf, 
	(
	param0, 
	param1
	);
	ld.param.b32 	%r9, [retval0];
	} // callseq 4
	mov.u64 	%rd13, $str$2;
	cvta.global.u64 	%rd14, %rd13;
	{ // callseq 5, 0
	.param .b64 param0;
	st.param.b64 	[param0], %rd14;
	.param .b64 param1;
	st.param.b64 	[param1], 0;
	.param .b32 retval0;
	call.uni (retval0), 
	vprintf, 
	(
	param0, 
	param1
	);
	ld.param.b32 	%r11, [retval0];
	} // callseq 5
	ld.global.u64 	%rd15, [%rd2+8];
	ld.v2.f32 	{%f9, %f10}, [%rd15];
	cvt.f64.f32 	%fd9, %f9;
	cvt.f64.f32 	%fd10, %f10;
	st.local.v2.f64 	[%rd4], {%fd9, %fd10};
	{ // callseq 6, 0
	.param .b64 param0;
	st.param.b64 	[param0], %rd9;
	.param .b64 param1;
	st.param.b64 	[param1], %rd3;
	.param .b32 retval0;
	call.uni (retval0), 
	vprintf, 
	(
	param0, 
	param1
	);
	ld.param.b32 	%r13, [retval0];
	} // callseq 6
	ld.global.u64 	%rd16, [%rd2+8];
	ld.v2.f32 	{%f11, %f12}, [%rd16+8];
	cvt.f64.f32 	%fd11, %f11;
	cvt.f64.f32 	%fd12, %f12;
	st.local.v2.f64 	[%rd4], {%fd11, %fd12};
	{ // callseq 7, 0
	.param .b64 param0;
	st.param.b64 	[param0], %rd9;
	.param .b64 param1;
	st.param.b64 	[param1], %rd3;
	.param .b32 retval0;
	call.uni (retval0), 
	vprintf, 
	(
	param0, 
	param1
	);
	ld.param.b32 	%r15, [retval0];
	} // callseq 7
	ld.global.u64 	%rd17, [%rd2+8];
	ld.v2.f32 	{%f13, %f14}, [%rd17+16];
	cvt.f64.f32 	%fd13, %f13;
	cvt.f64.f32 	%fd14, %f14;
	st.local.v2.f64 	[%rd4], {%fd13, %fd14};
	{ // callseq 8, 0
	.param .b64 param0;
	st.param.b64 	[param0], %rd9;
	.param .b64 param1;
	st.param.b64 	[param1], %rd3;
	.param .b32 retval0;
	call.uni (retval0), 
	vprintf, 
	(
	param0, 
	param1
	);
	ld.param.b32 	%r17, [retval0];
	} // callseq 8
	ld.global.u64 	%rd18, [%rd2+8];
	ld.v2.f32 	{%f15, %f16}, [%rd18+24];
	cvt.f64.f32 	%fd15, %f15;
	cvt.f64.f32 	%fd16, %f16;
	st.local.v2.f64 	[%rd4], {%fd15, %fd16};
	{ // callseq 9, 0
	.param .b64 param0;
	st.param.b64 	[param0], %rd9;
	.param .b64 param1;
	st.param.b64 	[param1], %rd3;
	.param .b32 retval0;
	call.uni (retval0), 
	vprintf, 
	(
	param0, 
	param1
	);
	ld.param.b32 	%r19, [retval0];
	} // callseq 9
	{ // callseq 10, 0
	.param .b64 param0;
	st.param.b64 	[param0], %rd14;
	.param .b64 param1;
	st.param.b64 	[param1], 0;
	.param .b32 retval0;
	call.uni (retval0), 
	vprintf, 
	(
	param0, 
	param1
	);
	ld.param.b32 	%r21, [retval0];
	} // callseq 10
	ret;

}


// ===== COMPILED SASS (sm_100) =====

	.target	sm_100

	.elftype	@"ET_EXEC"


//--------------------- .note.nv.tkinfo           --------------------------
	.section	.note.nv.tkinfo,"",@"SHT_NOTE"
	.sectionflags	@"SHF_NOTE_NV_TKINFO"
	.tkinfo
        /*0018*/ 	.word	0x00000002
        /*0030*/ 	.string	""
        /*0030*/ 	.string	"ptxas"
        /*0030*/ 	.string	"Cuda compilation tools, release 13.0, V13.0.88"
        /*0030*/ 	.string	"Build cuda_13.0.r13.0/compiler.36424714_0"
        /*0030*/ 	.string	"-arch sm_100 -m 64 "



//--------------------- .note.nv.cuinfo           --------------------------
	.section	.note.nv.cuinfo,"",@"SHT_NOTE"
	.sectionflags	@"SHF_NOTE_NV_CUINFO"
        /*0018*/ 	.short	0x0002
        /*001a*/ 	.short	0x0064
        /*001c*/ 	.short	0x0082
	.zero		2


//--------------------- .nv.info                  --------------------------
	.section	.nv.info,"",@"SHT_CUDA_INFO"
	.align	4


	//----- nvinfo : EIATTR_REGCOUNT
	.align		4
        /*0000*/ 	.byte	0x04, 0x2f
        /*0002*/ 	.short	(.L_4 - .L_3)
	.align		4
.L_3:
        /*0004*/ 	.word	index@(_Z3addPiS_)
        /*0008*/ 	.word	0x0000000a


	//----- nvinfo : EIATTR_FRAME_SIZE
	.align		4
.L_4:
        /*000c*/ 	.byte	0x04, 0x11
        /*000e*/ 	.short	(.L_6 - .L_5)
	.align		4
.L_5:
        /*0010*/ 	.word	index@(_Z3addPiS_)
        /*0014*/ 	.word	0x00000000


	//----- nvinfo : EIATTR_REGCOUNT
	.align		4
.L_6:
        /*0018*/ 	.byte	0x04, 0x2f
        /*001a*/ 	.short	(.L_8 - .L_7)
	.align		4
.L_7:
        /*001c*/ 	.word	index@(_Z19print_device_matrixPP6float2)
        /*0020*/ 	.word	0x00000018


	//----- nvinfo : EIATTR_FRAME_SIZE
	.align		4
.L_8:
        /*0024*/ 	.byte	0x04, 0x11
        /*0026*/ 	.short	(.L_10 - .L_9)
	.align		4
.L_9:
        /*0028*/ 	.word	index@(_Z19print_device_matrixPP6float2)
        /*002c*/ 	.word	0x00000010


	//----- nvinfo : EIATTR_MIN_STACK_SIZE
	.align		4
.L_10:
        /*0030*/ 	.byte	0x04, 0x12
        /*0032*/ 	.short	(.L_12 - .L_11)
	.align		4
.L_11:
        /*0034*/ 	.word	index@(_Z19print_device_matrixPP6float2)
        /*0038*/ 	.word	0x00000010


	//----- nvinfo : EIATTR_MIN_STACK_SIZE
	.align		4
.L_12:
        /*003c*/ 	.byte	0x04, 0x12
        /*003e*/ 	.short	(.L_14 - .L_13)
	.align		4
.L_13:
        /*0040*/ 	.word	index@(_Z3addPiS_)
        /*0044*/ 	.word	0x00000000
.L_14:


//--------------------- .nv.compat                --------------------------
	.section	.nv.compat,"",@"SHT_CUDA_COMPAT_INFO"
	.align	4
        /*0000*/ 	.byte	0x02, 0x09, 0x00, 0x00, 0x02, 0x02, 0x01, 0x00, 0x02, 0x05, 0x05, 0x00, 0x03, 0x07, 0x01, 0x01
        /*0010*/ 	.byte	0x02, 0x03, 0x00, 0x00, 0x02, 0x06, 0x01, 0x00, 0x04, 0x0b, 0x08, 0x00, 0x09, 0x00, 0x00, 0x00
        /*0020*/ 	.byte	0x00, 0x00, 0x00, 0x00


//--------------------- .nv.info._Z19print_device_matrixPP6float2 --------------------------
	.section	.nv.info._Z19print_device_matrixPP6float2,"",@"SHT_CUDA_INFO"
	.sectionflags	@""
	.align	4


	//----- nvinfo : EIATTR_CUDA_API_VERSION
	.align		4
        /*0000*/ 	.byte	0x04, 0x37
        /*0002*/ 	.short	(.L_16 - .L_15)
.L_15:
        /*0004*/ 	.word	0x00000082


	//----- nvinfo : EIATTR_KPARAM_INFO
	.align		4
.L_16:
        /*0008*/ 	.byte	0x04, 0x17
        /*000a*/ 	.short	(.L_18 - .L_17)
.L_17:
        /*000c*/ 	.word	0x00000000
        /*0010*/ 	.short	0x0000
        /*0012*/ 	.short	0x0000
        /*0014*/ 	.byte	0x00, 0xf5, 0x21, 0x00


	//----- nvinfo : EIATTR_SPARSE_MMA_MASK
	.align		4
.L_18:
        /*0018*/ 	.byte	0x03, 0x50
        /*001a*/ 	.short	0x0000


	//----- nvinfo : EIATTR_MAXREG_COUNT
	.align		4
        /*001c*/ 	.byte	0x03, 0x1b
        /*001e*/ 	.short	0x00ff


	//----- nvinfo : EIATTR_EXTERNS
	.align		4
        /*0020*/ 	.byte	0x04, 0x0f
        /*0022*/ 	.short	(.L_20 - .L_19)


	//   ....[0]....
	.align		4
.L_19:
        /*0024*/ 	.word	index@(vprintf)


	//----- nvinfo : EIATTR_MERCURY_ISA_VERSION
	.align		4
.L_20:
        /*0028*/ 	.byte	0x03, 0x5f
        /*002a*/ 	.short	0x0101


	//----- nvinfo : EIATTR_VRC_CTA_INIT_COUNT
	.align		4
        /*002c*/ 	.byte	0x02, 0x4a
	.zero		1
	.zero		1


	//----- nvinfo : EIATTR_SYSCALL_OFFSETS
	.align		4
        /*0030*/ 	.byte	0x04, 0x46
        /*0032*/ 	.short	(.L_22 - .L_21)


	//   ....[0]....
.L_21:
        /*0034*/ 	.word	0x000000e0


	//   ....[1]....
        /*0038*/ 	.word	0x000001c0


	//   ....[2]....
        /*003c*/ 	.word	0x000002a0


	//   ....[3]....
        /*0040*/ 	.word	0x00000380


	//   ....[4]....
        /*0044*/ 	.word	0x00000460


	//   ....[5]....
        /*0048*/ 	.word	0x000004d0


	//   ....[6]....
        /*004c*/ 	.word	0x000005b0


	//   ....[7]....
        /*0050*/ 	.word	0x00000690


	//   ....[8]....
        /*0054*/ 	.word	0x00000770


	//   ....[9]....
        /*0058*/ 	.word	0x00000850


	//   ....[10]....
        /*005c*/ 	.word	0x000008c0


	//----- nvinfo : EIATTR_EXIT_INSTR_OFFSETS
	.align		4
.L_22:
        /*0060*/ 	.byte	0x04, 0x1c
        /*0062*/ 	.short	(.L_24 - .L_23)


	//   ....[0]....
.L_23:
        /*0064*/ 	.word	0x000008d0


	//----- nvinfo : EIATTR_CBANK_PARAM_SIZE
	.align		4
.L_24:
        /*0068*/ 	.byte	0x03, 0x19
        /*006a*/ 	.short	0x0008


	//----- nvinfo : EIATTR_PARAM_CBANK
	.align		4
        /*006c*/ 	.byte	0x04, 0x0a
        /*006e*/ 	.short	(.L_26 - .L_25)
	.align		4
.L_25:
        /*0070*/ 	.word	index@(.nv.constant0._Z19print_device_matrixPP6float2)
        /*0074*/ 	.short	0x0380
        /*0076*/ 	.short	0x0008


	//----- nvinfo : EIATTR_SW_WAR
	.align		4
.L_26:
        /*0078*/ 	.byte	0x04, 0x36
        /*007a*/ 	.short	(.L_28 - .L_27)
.L_27:
        /*007c*/ 	.word	0x00000008
.L_28:


//--------------------- .nv.info._Z3addPiS_       --------------------------
	.section	.nv.info._Z3addPiS_,"",@"SHT_CUDA_INFO"
	.sectionflags	@""
	.align	4


	//----- nvinfo : EIATTR_CUDA_API_VERSION
	.align		4
        /*0000*/ 	.byte	0x04, 0x37
        /*0002*/ 	.short	(.L_30 - .L_29)
.L_29:
        /*0004*/ 	.word	0x00000082


	//----- nvinfo : EIATTR_KPARAM_INFO
	.align		4
.L_30:
        /*0008*/ 	.byte	0x04, 0x17
        /*000a*/ 	.short	(.L_32 - .L_31)
.L_31:
        /*000c*/ 	.word	0x00000000
        /*0010*/ 	.short	0x0001
        /*0012*/ 	.short	0x0008
        /*0014*/ 	.byte	0x00, 0xf5, 0x21, 0x00


	//----- nvinfo : EIATTR_KPARAM_INFO
	.align		4
.L_32:
        /*0018*/ 	.byte	0x04, 0x17
        /*001a*/ 	.short	(.L_34 - .L_33)
.L_33:
        /*001c*/ 	.word	0x00000000
        /*0020*/ 	.short	0x0000
        /*0022*/ 	.short	0x0000
        /*0024*/ 	.byte	0x00, 0xf5, 0x21, 0x00


	//----- nvinfo : EIATTR_SPARSE_MMA_MASK
	.align		4
.L_34:
        /*0028*/ 	.byte	0x03, 0x50
        /*002a*/ 	.short	0x0000


	//----- nvinfo : EIATTR_MAXREG_COUNT
	.align		4
        /*002c*/ 	.byte	0x03, 0x1b
        /*002e*/ 	.short	0x00ff


	//----- nvinfo : EIATTR_MERCURY_ISA_VERSION
	.align		4
        /*0030*/ 	.byte	0x03, 0x5f
        /*0032*/ 	.short	0x0101


	//----- nvinfo : EIATTR_VRC_CTA_INIT_COUNT
	.align		4
        /*0034*/ 	.byte	0x02, 0x4a
	.zero		1
	.zero		1


	//----- nvinfo : EIATTR_EXIT_INSTR_OFFSETS
	.align		4
        /*0038*/ 	.byte	0x04, 0x1c
        /*003a*/ 	.short	(.L_36 - .L_35)


	//   ....[0]....
.L_35:
        /*003c*/ 	.word	0x00000030


	//   ....[1]....
        /*0040*/ 	.word	0x000000c0


	//----- nvinfo : EIATTR_CBANK_PARAM_SIZE
	.align		4
.L_36:
        /*0044*/ 	.byte	0x03, 0x19
        /*0046*/ 	.short	0x0010


	//----- nvinfo : EIATTR_PARAM_CBANK
	.align		4
        /*0048*/ 	.byte	0x04, 0x0a
        /*004a*/ 	.short	(.L_38 - .L_37)
	.align		4
.L_37:
        /*004c*/ 	.word	index@(.nv.constant0._Z3addPiS_)
        /*0050*/ 	.short	0x0380
        /*0052*/ 	.short	0x0010


	//----- nvinfo : EIATTR_SW_WAR
	.align		4
.L_38:
        /*0054*/ 	.byte	0x04, 0x36
        /*0056*/ 	.short	(.L_40 - .L_39)
.L_39:
        /*0058*/ 	.word	0x00000008
.L_40:


//--------------------- .nv.callgraph             --------------------------
	.section	.nv.callgraph,"",@"SHT_CUDA_CALLGRAPH"
	.align	4
	.sectionentsize	8
	.align		4
        /*0000*/ 	.word	0x00000000
	.align		4
        /*0004*/ 	.word	0xffffffff
	.align		4
        /*0008*/ 	.word	index@(_Z19print_device_matrixPP6float2)
	.align		4
        /*000c*/ 	.word	index@(vprintf)
	.align		4
        /*0010*/ 	.word	0x00000000
	.align		4
        /*0014*/ 	.word	0xfffffffe
	.align		4
        /*0018*/ 	.word	0x00000000
	.align		4
        /*001c*/ 	.word	0xfffffffd
	.align		4
        /*0020*/ 	.word	0x00000000
	.align		4
        /*0024*/ 	.word	0xfffffffc


//--------------------- .nv.constant4             --------------------------
	.section	.nv.constant4,"a",@progbits
	.align	8
	.align		8
.nv.constant4:
        /*0000*/ 	.dword	vprintf
	.align		8
        /*0008*/ 	.dword	$str
	.align		8
        /*0010*/ 	.dword	$str$1
	.align		8
        /*0018*/ 	.dword	$str$2


//--------------------- .text._Z19print_device_matrixPP6float2 --------------------------
	.section	.text._Z19print_device_matrixPP6float2,"ax",@progbits
	.align	128
        .global         _Z19print_device_matrixPP6float2
        .type           _Z19print_device_matrixPP6float2,@function
        .size           _Z19print_device_matrixPP6float2,(.L_x_13 - _Z19print_device_matrixPP6float2)
        .other          _Z19print_device_matrixPP6float2,@"STO_CUDA_ENTRY STV_DEFAULT"
_Z19print_device_matrixPP6float2:
.text._Z19print_device_matrixPP6float2:
[----:B------:R-:W0:Y:S01]  /*0000*/  LDC R1, c[0x0][0x37c] ;  /* 0x0000df00ff017b82 */ /* 0x000e220000000800 */
[----:B------:R-:W-:Y:S01]  /*0010*/  MOV R2, 0x0 ;  /* 0x0000000000027802 */ /* 0x000fe20000000f00 */
[----:B------:R-:W1:Y:S01]  /*0020*/  LDCU UR4, c[0x0][0x2f8] ;  /* 0x00005f00ff0477ac */ /* 0x000e620008000800 */
[----:B0-----:R-:W-:Y:S01]  /*0030*/  VIADD R1, R1, 0xfffffff0 ;  /* 0xfffffff001017836 */ /* 0x001fe20000000000 */
[----:B------:R-:W-:-:S04]  /*0040*/  CS2R R6, SRZ ;  /* 0x0000000000067805 */ /* 0x000fc8000001ff00 */
[----:B------:R0:W2:Y:S01]  /*0050*/  LDC.64 R8, c[0x4][R2] ;  /* 0x0100000002087b82 */ /* 0x0000a20000000a00 */
[----:B------:R-:W3:Y:S01]  /*0060*/  LDCU.64 UR6, c[0x4][0x8] ;  /* 0x01000100ff0677ac */ /* 0x000ee20008000a00 */
[----:B------:R-:W4:Y:S01]  /*0070*/  LDCU UR5, c[0x0][0x2fc] ;  /* 0x00005f80ff0577ac */ /* 0x000f220008000800 */
[----:B------:R-:W0:Y:S01]  /*0080*/  LDCU.64 UR36, c[0x0][0x358] ;  /* 0x00006b00ff2477ac */ /* 0x000e220008000a00 */
[----:B-1----:R-:W-:Y:S01]  /*0090*/  IADD3 R16, P0, PT, R1, UR4, RZ ;  /* 0x0000000401107c10 */ /* 0x002fe2000ff1e0ff */
[----:B---3--:R-:W-:Y:S02]  /*00a0*/  IMAD.U32 R4, RZ, RZ, UR6 ;  /* 0x00000006ff047e24 */ /* 0x008fe4000f8e00ff */
[----:B------:R-:W-:Y:S01]  /*00b0*/  IMAD.U32 R5, RZ, RZ, UR7 ;  /* 0x00000007ff057e24 */ /* 0x000fe2000f8e00ff */
[----:B0---4-:R-:W-:-:S09]  /*00c0*/  IADD3.X R17, PT, PT, RZ, UR5, RZ, P0, !PT ;  /* 0x00000005ff117c10 */ /* 0x011fd200087fe4ff */
[----:B------:R-:W-:-:S07]  /*00d0*/  LEPC R20, `(.L_x_0) ;  /* 0x000000001014794e */ /* 0x000fce0000000000 */
[----:B--2---:R-:W-:Y:S05]  /*00e0*/  CALL.ABS.NOINC R8 ;  /* 0x0000000008007343 */ /* 0x004fea0003c00000 */
.L_x_0:
[----:B------:R-:W0:Y:S01]  /*00f0*/  LDC.64 R8, c[0x0][0x380] ;  /* 0x0000e000ff087b82 */ /* 0x000e220000000a00 */
[----:B------:R-:W1:Y:S01]  /*0100*/  LDCU.64 UR4, c[0x4][0x10] ;  /* 0x01000200ff0477ac */ /* 0x000e620008000a00 */
[----:B0-----:R-:W2:Y:S04]  /*0110*/  LDG.E.64 R8, desc[UR36][R8.64] ;  /* 0x0000002408087981 */ /* 0x001ea8000c1e1b00 */
[----:B--2---:R-:W2:Y:S02]  /*0120*/  LD.E.64 R10, desc[UR36][R8.64] ;  /* 0x00000024080a7980 */ /* 0x004ea4000c101b00 */
[----:B------:R0:W3:Y:S01]  /*0130*/  LDC.64 R18, c[0x4][R2] ;  /* 0x0100000002127b82 */ /* 0x0000e20000000a00 */
[----:B-1----:R-:W-:Y:S01]  /*0140*/  IMAD.U32 R4, RZ, RZ, UR4 ;  /* 0x00000004ff047e24 */ /* 0x002fe2000f8e00ff */
[----:B------:R-:W-:Y:S01]  /*0150*/  MOV R6, R16 ;  /* 0x0000001000067202 */ /* 0x000fe20000000f00 */
[----:B------:R-:W-:-:S02]  /*0160*/  IMAD.U32 R5, RZ, RZ, UR5 ;  /* 0x00000005ff057e24 */ /* 0x000fc4000f8e00ff */
[----:B------:R-:W-:Y:S01]  /*0170*/  IMAD.MOV.U32 R7, RZ, RZ, R17 ;  /* 0x000000ffff077224 */ /* 0x000fe200078e0011 */
[----:B--2---:R-:W-:Y:S08]  /*0180*/  F2F.F64.F32 R12, R10 ;  /* 0x0000000a000c7310 */ /* 0x004ff00000201800 */
[----:B------:R-:W1:Y:S02]  /*0190*/  F2F.F64.F32 R14, R11 ;  /* 0x0000000b000e7310 */ /* 0x000e640000201800 */
[----:B-1-3--:R0:W-:Y:S02]  /*01a0*/  STL.128 [R1], R12 ;  /* 0x0000000c01007387 */ /* 0x00a1e40000100c00 */
[----:B------:R-:W-:-:S07]  /*01b0*/  LEPC R20, `(.L_x_1) ;  /* 0x000000001014794e */ /* 0x000fce0000000000 */
[----:B0-----:R-:W-:Y:S05]  /*01c0*/  CALL.ABS.NOINC R18 ;  /* 0x0000000012007343 */ /* 0x001fea0003c00000 */
.L_x_1:
[----:B------:R-:W0:Y:S01]  /*01d0*/  LDC.64 R10, c[0x0][0x380] ;  /* 0x0000e000ff0a7b82 */ /* 0x000e220000000a00 */
[----:B------:R-:W1:Y:S01]  /*01e0*/  LDCU.64 UR4, c[0x4][0x10] ;  /* 0x01000200ff0477ac */ /* 0x000e620008000a00 */
[----:B0-----:R-:W2:Y:S04]  /*01f0*/  LDG.E.64 R8, desc[UR36][R10.64] ;  /* 0x000000240a087981 */ /* 0x001ea8000c1e1b00 */
[----:B--2---:R-:W2:Y:S02]  /*0200*/  LD.E.64 R8, desc[UR36][R8.64+0x8] ;  /* 0x0000082408087980 */ /* 0x004ea4000c101b00 */
[----:B------:R0:W3:Y:S01]  /*0210*/  LDC.64 R18, c[0x4][R2] ;  /* 0x0100000002127b82 */ /* 0x0000e20000000a00 */
[----:B-1----:R-:W-:Y:S01]  /*0220*/  IMAD.U32 R4, RZ, RZ, UR4 ;  /* 0x00000004ff047e24 */ /* 0x002fe2000f8e00ff */
[----:B------:R-:W-:Y:S01]  /*0230*/  MOV R5, UR5 ;  /* 0x0000000500057c02 */ /* 0x000fe20008000f00 */
[----:B------:R-:W-:-:S02]  /*0240*/  IMAD.MOV.U32 R6, RZ, RZ, R16 ;  /* 0x000000ffff067224 */ /* 0x000fc400078e0010 */
[----:B------:R-:W-:Y:S01]  /*0250*/  IMAD.MOV.U32 R7, RZ, RZ, R17 ;  /* 0x000000ffff077224 */ /* 0x000fe200078e0011 */
[----:B--2---:R-:W-:Y:S08]  /*0260*/  F2F.F64.F32 R12, R8 ;  /* 0x00000008000c7310 */ /* 0x004ff00000201800 */
[----:B------:R-:W1:Y:S02]  /*0270*/  F2F.F64.F32 R14, R9 ;  /* 0x00000009000e7310 */ /* 0x000e640000201800 */
[----:B-1-3--:R0:W-:Y:S02]  /*0280*/  STL.128 [R1], R12 ;  /* 0x0000000c01007387 */ /* 0x00a1e40000100c00 */
[----:B------:R-:W-:-:S07]  /*0290*/  LEPC R20, `(.L_x_2) ;  /* 0x000000001014794e */ /* 0x000fce0000000000 */
[----:B0-----:R-:W-:Y:S05]  /*02a0*/  CALL.ABS.NOINC R18 ;  /* 0x0000000012007343 */ /* 0x001fea0003c00000 */
.L_x_2:
[----:B------:R-:W0:Y:S01]  /*02b0*/  LDC.64 R10, c[0x0][0x380] ;  /* 0x0000e000ff0a7b82 */ /* 0x000e220000000a00 */
[----:B------:R-:W1:Y:S01]  /*02c0*/  LDCU.64 UR4, c[0x4][0x10] ;  /* 0x01000200ff0477ac */ /* 0x000e620008000a00 */
[----:B0-----:R-:W2:Y:S04]  /*02d0*/  LDG.E.64 R8, desc[UR36][R10.64] ;  /* 0x000000240a087981 */ /* 0x001ea8000c1e1b00 */
[----:B--2---:R-:W2:Y:S02]  /*02e0*/  LD.E.64 R8, desc[UR36][R8.64+0x10] ;  /* 0x0000102408087980 */ /* 0x004ea4000c101b00 */
[----:B------:R0:W3:Y:S01]  /*02f0*/  LDC.64 R18, c[0x4][R2] ;  /* 0x0100000002127b82 */ /* 0x0000e20000000a00 */
[----:B-1----:R-:W-:Y:S01]  /*0300*/  MOV R4, UR4 ;  /* 0x0000000400047c02 */ /* 0x002fe20008000f00 */
[----:B------:R-:W-:Y:S01]  /*0310*/  IMAD.U32 R5, RZ, RZ, UR5 ;  /* 0x00000005ff057e24 */ /* 0x000fe2000f8e00ff */
[----:B------:R-:W-:Y:S01]  /*0320*/  MOV R7, R17 ;  /* 0x0000001100077202 */ /* 0x000fe20000000f00 */
[----:B------:R-:W-:Y:S01]  /*0330*/  IMAD.MOV.U32 R6, RZ, RZ, R16 ;  /* 0x000000ffff067224 */ /* 0x000fe200078e0010 */
[----:B--2---:R-:W-:Y:S08]  /*0340*/  F2F.F64.F32 R12, R8 ;  /* 0x00000008000c7310 */ /* 0x004ff00000201800 */
[----:B------:R-:W1:Y:S02]  /*0350*/  F2F.F64.F32 R14, R9 ;  /* 0x00000009000e7310 */ /* 0x000e640000201800 */
[----:B-1-3--:R0:W-:Y:S02]  /*0360*/  STL.128 [R1], R12 ;  /* 0x0000000c01007387 */ /* 0x00a1e40000100c00 */
[----:B------:R-:W-:-:S07]  /*0370*/  LEPC R20, `(.L_x_3) ;  /* 0x000000001014794e */ /* 0x000fce0000000000 */
[----:B0-----:R-:W-:Y:S05]  /*0380*/  CALL.ABS.NOINC R18 ;  /* 0x0000000012007343 */ /* 0x001fea0003c00000 */
.L_x_3:
        /* <DEDUP_REMOVED lines=14> */
.L_x_4:
[----:B------:R0:W1:Y:S01]  /*0470*/  LDC.64 R8, c[0x4][R2] ;  /* 0x0100000002087b82 */ /* 0x0000620000000a00 */
[----:B------:R-:W2:Y:S01]  /*0480*/  LDCU.64 UR4, c[0x4][0x18] ;  /* 0x01000300ff0477ac */ /* 0x000ea20008000a00 */
[----:B------:R-:W-:Y:S01]  /*0490*/  CS2R R6, SRZ ;  /* 0x0000000000067805 */ /* 0x000fe2000001ff00 */
[----:B--2---:R-:W-:Y:S01]  /*04a0*/  IMAD.U32 R4, RZ, RZ, UR4 ;  /* 0x00000004ff047e24 */ /* 0x004fe2000f8e00ff */
[----:B0-----:R-:W-:-:S07]  /*04b0*/  MOV R5, UR5 ;  /* 0x0000000500057c02 */ /* 0x001fce0008000f00 */
[----:B------:R-:W-:-:S07]  /*04c0*/  LEPC R20, `(.L_x_5) ;  /* 0x000000001014794e */ /* 0x000fce0000000000 */
[----:B-1----:R-:W-:Y:S05]  /*04d0*/  CALL.ABS.NOINC R8 ;  /* 0x0000000008007343 */ /* 0x002fea0003c00000 */
.L_x_5:
        /* <DEDUP_REMOVED lines=14> */
.L_x_6:
        /* <DEDUP_REMOVED lines=14> */
.L_x_7:
        /* <DEDUP_REMOVED lines=14> */
.L_x_8:
        /* <DEDUP_REMOVED lines=14> */
.L_x_9:
[----:B------:R-:W0:Y:S01]  /*0860*/  LDC.64 R2, c[0x4][R2] ;  /* 0x0100000002027b82 */ /* 0x000e220000000a00 */
[----:B------:R-:W1:Y:S01]  /*0870*/  LDCU.64 UR4, c[0x4][0x18] ;  /* 0x01000300ff0477ac */ /* 0x000e620008000a00 */
[----:B------:R-:W-:Y:S01]  /*0880*/  CS2R R6, SRZ ;  /* 0x0000000000067805 */ /* 0x000fe2000001ff00 */
[----:B-1----:R-:W-:Y:S01]  /*0890*/  IMAD.U32 R4, RZ, RZ, UR4 ;  /* 0x00000004ff047e24 */ /* 0x002fe2000f8e00ff */
[----:B------:R-:W-:-:S07]  /*08a0*/  MOV R5, UR5 ;  /* 0x0000000500057c02 */ /* 0x000fce0008000f00 */
[----:B------:R-:W-:-:S07]  /*08b0*/  LEPC R20, `(.L_x_10) ;  /* 0x000000001014794e */ /* 0x000fce0000000000 */
[----:B0-----:R-:W-:Y:S05]  /*08c0*/  CALL.ABS.NOINC R2 ;  /* 0x0000000002007343 */ /* 0x001fea0003c00000 */
.L_x_10:
[----:B------:R-:W-:Y:S05]  /*08d0*/  EXIT ;  /* 0x000000000000794d */ /* 0x000fea0003800000 */
.L_x_11:
[----:B------:R-:W-:-:S00]  /*08e0*/  BRA `(.L_x_11) ;  /* 0xfffffffc00fc7947 */ /* 0x000fc0000383ffff */
[----:B------:R-:W-:-:S00]  /*08f0*/  NOP ;  /* 0x0000000000007918 */ /* 0x000fc00000000000 */
        /* <DEDUP_REMOVED lines=8> */
.L_x_13:


//--------------------- .text._Z3addPiS_          --------------------------
	.section	.text._Z3addPiS_,"ax",@progbits
	.align	128
        .global         _Z3addPiS_
        .type           _Z3addPiS_,@function
        .size           _Z3addPiS_,(.L_x_14 - _Z3addPiS_)
        .other          _Z3addPiS_,@"STO_CUDA_ENTRY STV_DEFAULT"
_Z3addPiS_:
.text._Z3addPiS_:
[----:B------:R-:W-:Y:S01]  /*0000*/  LDC R1, c[0x0][0x37c] ;  /* 0x0000df00ff017b82 */ /* 0x000fe20000000800 */
[----:B------:R-:W0:Y:S02]  /*0010*/  S2R R7, SR_CTAID.X ;  /* 0x0000000000077919 */ /* 0x000e240000002500 */
[----:B0-----:R-:W-:-:S13]  /*0020*/  ISETP.GT.U32.AND P0, PT, R7, 0x9, PT ;  /* 0x000000090700780c */ /* 0x001fda0003f04070 */
[----:B------:R-:W-:Y:S05]  /*0030*/  @P0 EXIT ;  /* 0x000000000000094d */ /* 0x000fea0003800000 */
[----:B------:R-:W0:Y:S01]  /*0040*/  LDC.64 R2, c[0x0][0x380] ;  /* 0x0000e000ff027b82 */ /* 0x000e220000000a00 */
[----:B------:R-:W1:Y:S07]  /*0050*/  LDCU.64 UR4, c[0x0][0x358] ;  /* 0x00006b00ff0477ac */ /* 0x000e6e0008000a00 */
[----:B------:R-:W2:Y:S01]  /*0060*/  LDC.64 R4, c[0x0][0x388] ;  /* 0x0000e200ff047b82 */ /* 0x000ea20000000a00 */
[----:B0-----:R-:W-:-:S06]  /*0070*/  IMAD.WIDE.U32 R2, R7, 0x4, R2 ;  /* 0x0000000407027825 */ /* 0x001fcc00078e0002 */
[----:B-1----:R-:W3:Y:S01]  /*0080*/  LDG.E R2, desc[UR4][R2.64] ;  /* 0x0000000402027981 */ /* 0x002ee2000c1e1900 */
[----:B--2---:R-:W-:Y:S01]  /*0090*/  IMAD.WIDE.U32 R4, R7, 0x4, R4 ;  /* 0x0000000407047825 */ /* 0x004fe200078e0004 */
[----:B---3--:R-:W-:-:S05]  /*00a0*/  SHF.L.U32 R7, R2, 0x1, RZ ;  /* 0x0000000102077819 */ /* 0x008fca00000006ff */
[----:B------:R-:W-:Y:S01]  /*00b0*/  STG.E desc[UR4][R4.64], R7 ;  /* 0x0000000704007986 */ /* 0x000fe2000c101904 */
[----:B------:R-:W-:Y:S05]  /*00c0*/  EXIT ;  /* 0x000000000000794d */ /* 0x000fea0003800000 */
.L_x_12:
        /* <DEDUP_REMOVED lines=11> */
.L_x_14:


//--------------------- .nv.global.init           --------------------------
	.section	.nv.global.init,"aw",@progbits
.nv.global.init:
	.type		$str$2,@object
	.size		$str$2,($str$1 - $str$2)
$str$2:
        /*0000*/ 	.byte	0x0a, 0x00
	.type		$str$1,@object
	.size		$str$1,($str - $str$1)
$str$1:
        /*0002*/ 	.byte	0x28, 0x25, 0x66, 0x2c, 0x20, 0x25, 0x66, 0x29, 0x20, 0x20, 0x00
	.type		$str,@object
	.size		$str,(.L_0 - $str)
$str:
        /*000d*/ 	.byte	0x6d, 0x61, 0x74, 0x72, 0x69, 0x78, 0x20, 0x6f, 0x6e, 0x20, 0x64, 0x65, 0x76, 0x69, 0x63, 0x65
        /*001d*/ 	.byte	0x3a, 0x0a, 0x00
.L_0:


//--------------------- .nv.shared.reserved.0     --------------------------
	.section	.nv.shared.reserved.0,"aw",@nobits
	.weak		__nv_reservedSMEM_offset_0_alias
	.size		__nv_reservedSMEM_offset_0_alias, 0, 64
	.other		__nv_reservedSMEM_offset_0_alias,@"STO_CUDA_RESERVED_SHARED STV_DEFAULT"
__nv_reservedSMEM_offset_0_alias:
	.zero		0
	.zero		64


//--------------------- .nv.constant0._Z19print_device_matrixPP6float2 --------------------------
	.section	.nv.constant0._Z19print_device_matrixPP6float2,"a",@progbits
	.sectionflags	@""
	.align	4
.nv.constant0._Z19print_device_matrixPP6float2:
	.zero		904


//--------------------- .nv.constant0._Z3addPiS_  --------------------------
	.section	.nv.constant0._Z3addPiS_,"a",@progbits
	.sectionflags	@""
	.align	4
.nv.constant0._Z3addPiS_:
	.zero		912


//--------------------- SYMBOLS --------------------------

	.type		.nv.reservedSmem.offset0,@object
	.size		.nv.reservedSmem.offset0,0x4
	.type		vprintf,@function
